//
// Generated by NVIDIA NVVM Compiler
//
// Compiler Build ID: CL-36424714
// Cuda compilation tools, release 13.0, V13.0.88
// Based on NVVM 20.0.0
//

.version 9.0
.target sm_100
.address_size 64

	// .globl	_Z7poissonPfPKfii

.visible .entry _Z7poissonPfPKfii(
	.param .u64 .ptr .align 1 _Z7poissonPfPKfii_param_0,
	.param .u64 .ptr .align 1 _Z7poissonPfPKfii_param_1,
	.param .u32 _Z7poissonPfPKfii_param_2,
	.param .u32 _Z7poissonPfPKfii_param_3
)
{
	.reg .pred 	%p<3>;
	.reg .b32 	%r<27>;
	.reg .b32 	%f<15>;
	.reg .b64 	%rd<19>;

	ld.param.u64 	%rd1, [_Z7poissonPfPKfii_param_0];
	ld.param.u64 	%rd2, [_Z7poissonPfPKfii_param_1];
	ld.param.u32 	%r6, [_Z7poissonPfPKfii_param_2];
	ld.param.u32 	%r5, [_Z7poissonPfPKfii_param_3];
	mov.u32 	%r7, %ctaid.x;
	mov.u32 	%r8, %ntid.x;
	mov.u32 	%r9, %tid.x;
	mad.lo.s32 	%r10, %r7, %r8, %r9;
	add.s32 	%r1, %r10, 1;
	mov.u32 	%r11, %ctaid.y;
	mov.u32 	%r12, %ntid.y;
	mov.u32 	%r13, %tid.y;
	mad.lo.s32 	%r14, %r11, %r12, %r13;
	add.s32 	%r2, %r14, 1;
	mov.u32 	%r16, %ctaid.z;
	mov.u32 	%r17, %ntid.z;
	mov.u32 	%r18, %tid.z;
	mad.lo.s32 	%r19, %r16, %r17, %r18;
	add.s32 	%r3, %r19, 1;
	max.s32 	%r20, %r1, %r2;
	max.s32 	%r21, %r3, %r20;
	setp.gt.s32 	%p1, %r21, %r6;
	@%p1 bra 	$L__BB0_2;
	cvta.to.global.u64 	%rd3, %rd2;
	cvta.to.global.u64 	%rd4, %rd1;
	add.s32 	%r22, %r6, 2;
	mul.lo.s32 	%r23, %r22, %r22;
	mad.lo.s32 	%r24, %r22, %r2, %r1;
	mad.lo.s32 	%r25, %r23, %r3, %r24;
	cvt.s64.s32 	%rd5, %r25;
	mul.wide.s32 	%rd6, %r25, 4;
	add.s64 	%rd7, %rd3, %rd6;
	ld.global.f32 	%f1, [%rd7+-4];
	ld.global.f32 	%f2, [%rd7+4];
	cvt.s64.s32 	%rd8, %r6;
	sub.s64 	%rd9, %rd5, %rd8;
	shl.b64 	%rd10, %rd9, 2;
	add.s64 	%rd11, %rd3, %rd10;
	ld.global.f32 	%f3, [%rd11+-8];
	mul.wide.s32 	%rd12, %r6, 4;
	add.s64 	%rd13, %rd7, %rd12;
	ld.global.f32 	%f4, [%rd13+8];
	sub.s32 	%r26, %r25, %r23;
	mul.wide.s32 	%rd14, %r26, 4;
	add.s64 	%rd15, %rd3, %rd14;
	ld.global.f32 	%f5, [%rd15];
	mul.wide.u32 	%rd16, %r23, 4;
	add.s64 	%rd17, %rd7, %rd16;
	ld.global.f32 	%f6, [%rd17];
	add.f32 	%f7, %f1, %f2;
	add.f32 	%f8, %f7, %f3;
	add.f32 	%f9, %f8, %f4;
	add.f32 	%f10, %f9, %f5;
	add.f32 	%f11, %f10, %f6;
	mul.f32 	%f12, %f11, 0f3E2AAAAB;
	setp.eq.s32 	%p2, %r25, %r5;
	add.f32 	%f13, %f12, 0f3E2AAAAB;
	selp.f32 	%f14, %f13, %f12, %p2;
	add.s64 	%rd18, %rd4, %rd6;
	st.global.f32 	[%rd18], %f14;
$L__BB0_2:
	ret;

}


// ===== COMPILED SASS (sm_100) =====

	.target	sm_100

	.elftype	@"ET_EXEC"


//--------------------- .note.nv.tkinfo           --------------------------
	.section	.note.nv.tkinfo,"",@"SHT_NOTE"
	.sectionflags	@"SHF_NOTE_NV_TKINFO"
	.tkinfo
        /*0018*/ 	.word	0x00000002
        /*0030*/ 	.string	""
        /*0030*/ 	.string	"ptxas"
        /*0030*/ 	.string	"Cuda compilation tools, release 13.0, V13.0.88"
        /*0030*/ 	.string	"Build cuda_13.0.r13.0/compiler.36424714_0"
        /*0030*/ 	.string	"-arch sm_100 -m 64 "



//--------------------- .note.nv.cuinfo           --------------------------
	.section	.note.nv.cuinfo,"",@"SHT_NOTE"
	.sectionflags	@"SHF_NOTE_NV_CUINFO"
        /*0018*/ 	.short	0x0002
        /*001a*/ 	.short	0x0064
        /*001c*/ 	.short	0x0082
	.zero		2


//--------------------- .nv.info                  --------------------------
	.section	.nv.info,"",@"SHT_CUDA_INFO"
	.align	4


	//----- nvinfo : EIATTR_REGCOUNT
	.align		4
        /*0000*/ 	.byte	0x04, 0x2f
        /*0002*/ 	.short	(.L_1 - .L_0)
	.align		4
.L_0:
        /*0004*/ 	.word	index@(_Z7poissonPfPKfii)
        /*0008*/ 	.word	0x00000014


	//----- nvinfo : EIATTR_FRAME_SIZE
	.align		4
.L_1:
        /*000c*/ 	.byte	0x04, 0x11
        /*000e*/ 	.short	(.L_3 - .L_2)
	.align		4
.L_2:
        /*0010*/ 	.word	index@(_Z7poissonPfPKfii)
        /*0014*/ 	.word	0x00000000


	//----- nvinfo : EIATTR_MIN_STACK_SIZE
	.align		4
.L_3:
        /*0018*/ 	.byte	0x04, 0x12
        /*001a*/ 	.short	(.L_5 - .L_4)
	.align		4
.L_4:
        /*001c*/ 	.word	index@(_Z7poissonPfPKfii)
        /*0020*/ 	.word	0x00000000
.L_5:


//--------------------- .nv.compat                --------------------------
	.section	.nv.compat,"",@"SHT_CUDA_COMPAT_INFO"
	.align	4
        /*0000*/ 	.byte	0x02, 0x09, 0x00, 0x00, 0x02, 0x02, 0x01, 0x00, 0x02, 0x05, 0x05, 0x00, 0x03, 0x07, 0x01, 0x01
        /*0010*/ 	.byte	0x02, 0x03, 0x00, 0x00, 0x02, 0x06, 0x01, 0x00, 0x04, 0x0b, 0x08, 0x00, 0x09, 0x00, 0x00, 0x00
        /*0020*/ 	.byte	0x00, 0x00, 0x00, 0x00


//--------------------- .nv.info._Z7poissonPfPKfii --------------------------
	.section	.nv.info._Z7poissonPfPKfii,"",@"SHT_CUDA_INFO"
	.sectionflags	@""
	.align	4


	//----- nvinfo : EIATTR_CUDA_API_VERSION
	.align		4
        /*0000*/ 	.byte	0x04, 0x37
        /*0002*/ 	.short	(.L_7 - .L_6)
.L_6:
        /*0004*/ 	.word	0x00000082


	//----- nvinfo : EIATTR_KPARAM_INFO
	.align		4
.L_7:
        /*0008*/ 	.byte	0x04, 0x17
        /*000a*/ 	.short	(.L_9 - .L_8)
.L_8:
        /*000c*/ 	.word	0x00000000
        /*0010*/ 	.short	0x0003
        /*0012*/ 	.short	0x0014
        /*0014*/ 	.byte	0x00, 0xf0, 0x11, 0x00


	//----- nvinfo : EIATTR_KPARAM_INFO
	.align		4
.L_9:
        /*0018*/ 	.byte	0x04, 0x17
        /*001a*/ 	.short	(.L_11 - .L_10)
.L_10:
        /*001c*/ 	.word	0x00000000
        /*0020*/ 	.short	0x0002
        /*0022*/ 	.short	0x0010
        /*0024*/ 	.byte	0x00, 0xf0, 0x11, 0x00


	//----- nvinfo : EIATTR_KPARAM_INFO
	.align		4
.L_11:
        /*0028*/ 	.byte	0x04, 0x17
        /*002a*/ 	.short	(.L_13 - .L_12)
.L_12:
        /*002c*/ 	.word	0x00000000
        /*0030*/ 	.short	0x0001
        /*0032*/ 	.short	0x0008
        /*0034*/ 	.byte	0x00, 0xf5, 0x21, 0x00


	//----- nvinfo : EIATTR_KPARAM_INFO
	.align		4
.L_13:
        /*0038*/ 	.byte	0x04, 0x17
        /*003a*/ 	.short	(.L_15 - .L_14)
.L_14:
        /*003c*/ 	.word	0x00000000
        /*0040*/ 	.short	0x0000
        /*0042*/ 	.short	0x0000
        /*0044*/ 	.byte	0x00, 0xf5, 0x21, 0x00


	//----- nvinfo : EIATTR_SPARSE_MMA_MASK
	.align		4
.L_15:
        /*0048*/ 	.byte	0x03, 0x50
        /*004a*/ 	.short	0x0000


	//----- nvinfo : EIATTR_MAXREG_COUNT
	.align		4
        /*004c*/ 	.byte	0x03, 0x1b
        /*004e*/ 	.short	0x00ff


	//----- nvinfo : EIATTR_MERCURY_ISA_VERSION
	.align		4
        /*0050*/ 	.byte	0x03, 0x5f
        /*0052*/ 	.short	0x0101


	//----- nvinfo : EIATTR_VRC_CTA_INIT_COUNT
	.align		4
        /*0054*/ 	.byte	0x02, 0x4a
	.zero		1
	.zero		1


	//----- nvinfo : EIATTR_EXIT_INSTR_OFFSETS
	.align		4
        /*0058*/ 	.byte	0x04, 0x1c
        /*005a*/ 	.short	(.L_17 - .L_16)


	//   ....[0]....
.L_16:
        /*005c*/ 	.word	0x00000130


	//   ....[1]....
        /*0060*/ 	.word	0x00000370


	//----- nvinfo : EIATTR_CBANK_PARAM_SIZE
	.align		4
.L_17:
        /*0064*/ 	.byte	0x03, 0x19
        /*0066*/ 	.short	0x0018


	//----- nvinfo : EIATTR_PARAM_CBANK
	.align		4
        /*0068*/ 	.byte	0x04, 0x0a
        /*006a*/ 	.short	(.L_19 - .L_18)
	.align		4
.L_18:
        /*006c*/ 	.word	index@(.nv.constant0._Z7poissonPfPKfii)
        /*0070*/ 	.short	0x0380
        /*0072*/ 	.short	0x0018


	//----- nvinfo : EIATTR_SW_WAR
	.align		4
.L_19:
        /*0074*/ 	.byte	0x04, 0x36
        /*0076*/ 	.short	(.L_21 - .L_20)
.L_20:
        /*0078*/ 	.word	0x00000008
.L_21:


//--------------------- .nv.callgraph             --------------------------
	.section	.nv.callgraph,"",@"SHT_CUDA_CALLGRAPH"
	.align	4
	.sectionentsize	8
	.align		4
        /*0000*/ 	.word	0x00000000
	.align		4
        /*0004*/ 	.word	0xffffffff
	.align		4
        /*0008*/ 	.word	0x00000000
	.align		4
        /*000c*/ 	.word	0xfffffffe
	.align		4
        /*0010*/ 	.word	0x00000000
	.align		4
        /*0014*/ 	.word	0xfffffffd
	.align		4
        /*0018*/ 	.word	0x00000000
	.align		4
        /*001c*/ 	.word	0xfffffffc


//--------------------- .text._Z7poissonPfPKfii   --------------------------
	.section	.text._Z7poissonPfPKfii,"ax",@progbits
	.align	128
        .global         _Z7poissonPfPKfii
        .type           _Z7poissonPfPKfii,@function
        .size           _Z7poissonPfPKfii,(.L_x_1 - _Z7poissonPfPKfii)
        .other          _Z7poissonPfPKfii,@"STO_CUDA_ENTRY STV_DEFAULT"
_Z7poissonPfPKfii:
.text._Z7poissonPfPKfii:
[----:B------:R-:W-:Y:S01]  /*0000*/  LDC R1, c[0x0][0x37c] ;  /* 0x0000df00ff017b82 */ /* 0x000fe20000000800 */
[----:B------:R-:W0:Y:S07]  /*0010*/  S2R R3, SR_TID.X ;  /* 0x0000000000037919 */ /* 0x000e2e0000002100 */
[----:B------:R-:W0:Y:S01]  /*0020*/  LDC R2, c[0x0][0x360] ;  /* 0x0000d800ff027b82 */ /* 0x000e220000000800 */
[----:B------:R-:W1:Y:S01]  /*0030*/  S2R R5, SR_TID.Y ;  /* 0x0000000000057919 */ /* 0x000e620000002200 */
[----:B------:R-:W2:Y:S06]  /*0040*/  S2R R7, SR_TID.Z ;  /* 0x0000000000077919 */ /* 0x000eac0000002300 */
[----:B------:R-:W0:Y:S08]  /*0050*/  S2UR UR4, SR_CTAID.X ;  /* 0x00000000000479c3 */ /* 0x000e300000002500 */
[----:B------:R-:W1:Y:S08]  /*0060*/  LDC R4, c[0x0][0x364] ;  /* 0x0000d900ff047b82 */ /* 0x000e700000000800 */
[----:B------:R-:W1:Y:S08]  /*0070*/  S2UR UR5, SR_CTAID.Y ;  /* 0x00000000000579c3 */ /* 0x000e700000002600 */
[----:B------:R-:W2:Y:S01]  /*0080*/  S2UR UR6, SR_CTAID.Z ;  /* 0x00000000000679c3 */ /* 0x000ea20000002700 */
[----:B0-----:R-:W-:-:S07]  /*0090*/  IMAD R2, R2, UR4, R3 ;  /* 0x0000000402027c24 */ /* 0x001fce000f8e0203 */
[----:B------:R-:W2:Y:S08]  /*00a0*/  LDC R6, c[0x0][0x368] ;  /* 0x0000da00ff067b82 */ /* 0x000eb00000000800 */
[----:B------:R-:W0:Y:S01]  /*00b0*/  LDC R0, c[0x0][0x390] ;  /* 0x0000e400ff007b82 */ /* 0x000e220000000800 */
[----:B-1----:R-:W-:Y:S01]  /*00c0*/  IMAD R3, R4, UR5, R5 ;  /* 0x0000000504037c24 */ /* 0x002fe2000f8e0205 */
[----:B------:R-:W-:-:S04]  /*00d0*/  IADD3 R4, PT, PT, R2, 0x1, RZ ;  /* 0x0000000102047810 */ /* 0x000fc80007ffe0ff */
[----:B------:R-:W-:Y:S01]  /*00e0*/  IADD3 R5, PT, PT, R3, 0x1, RZ ;  /* 0x0000000103057810 */ /* 0x000fe20007ffe0ff */
[----:B--2---:R-:W-:-:S05]  /*00f0*/  IMAD R6, R6, UR6, R7 ;  /* 0x0000000606067c24 */ /* 0x004fca000f8e0207 */
[----:B------:R-:W-:-:S04]  /*0100*/  IADD3 R6, PT, PT, R6, 0x1, RZ ;  /* 0x0000000106067810 */ /* 0x000fc80007ffe0ff */
[----:B------:R-:W-:-:S04]  /*0110*/  VIMNMX3 R3, R4, R5, R6, !PT ;  /* 0x000000050403720f */ /* 0x000fc80007800106 */
[----:B0-----:R-:W-:-:S13]  /*0120*/  ISETP.GT.AND P0, PT, R3, R0, PT ;  /* 0x000000000300720c */ /* 0x001fda0003f04270 */
[----:B------:R-:W-:Y:S05]  /*0130*/  @P0 EXIT ;  /* 0x000000000000094d */ /* 0x000fea0003800000 */
[----:B------:R-:W0:Y:S01]  /*0140*/  LDC.64 R2, c[0x0][0x388] ;  /* 0x0000e200ff027b82 */ /* 0x000e220000000a00 */
[----:B------:R-:W-:Y:S01]  /*0150*/  IADD3 R7, PT, PT, R0, 0x2, RZ ;  /* 0x0000000200077810 */ /* 0x000fe20007ffe0ff */
[----:B------:R-:W1:Y:S04]  /*0160*/  LDCU.64 UR6, c[0x0][0x388] ;  /* 0x00007100ff0677ac */ /* 0x000e680008000a00 */
[-C--:B------:R-:W-:Y:S01]  /*0170*/  IMAD R5, R5, R7.reuse, R4 ;  /* 0x0000000705057224 */ /* 0x080fe200078e0204 */
[----:B------:R-:W2:Y:S01]  /*0180*/  LDCU.64 UR4, c[0x0][0x358] ;  /* 0x00006b00ff0477ac */ /* 0x000ea20008000a00 */
[----:B------:R-:W-:Y:S01]  /*0190*/  IMAD R11, R7, R7, RZ ;  /* 0x00000007070b7224 */ /* 0x000fe200078e02ff */
[----:B------:R-:W-:-:S03]  /*01a0*/  SHF.R.S32.HI R4, RZ, 0x1f, R0 ;  /* 0x0000001fff047819 */ /* 0x000fc60000011400 */
[----:B------:R-:W-:-:S05]  /*01b0*/  IMAD R5, R6, R11, R5 ;  /* 0x0000000b06057224 */ /* 0x000fca00078e0205 */
[----:B------:R-:W-:-:S04]  /*01c0*/  IADD3 R8, P0, PT, R5, -R0, RZ ;  /* 0x8000000005087210 */ /* 0x000fc80007f1e0ff */
[C---:B------:R-:W-:Y:S02]  /*01d0*/  LEA.HI.X.SX32 R9, R5.reuse, ~R4, 0x1, P0 ;  /* 0x8000000405097211 */ /* 0x040fe400000f0eff */
[C---:B-1----:R-:W-:Y:S01]  /*01e0*/  LEA R12, P0, R8.reuse, UR6, 0x2 ;  /* 0x00000006080c7c11 */ /* 0x042fe2000f8010ff */
[----:B0-----:R-:W-:Y:S01]  /*01f0*/  IMAD.WIDE R6, R5, 0x4, R2 ;  /* 0x0000000405067825 */ /* 0x001fe200078e0202 */
[----:B------:R-:W-:Y:S01]  /*0200*/  IADD3 R15, PT, PT, -R11, R5, RZ ;  /* 0x000000050b0f7210 */ /* 0x000fe20007ffe1ff */
[----:B------:R-:W0:Y:S01]  /*0210*/  LDCU UR6, c[0x0][0x394] ;  /* 0x00007280ff0677ac */ /* 0x000e220008000800 */
[----:B------:R-:W-:Y:S02]  /*0220*/  LEA.HI.X R13, R8, UR7, R9, 0x2, P0 ;  /* 0x00000007080d7c11 */ /* 0x000fe400080f1409 */
[----:B--2---:R-:W2:Y:S01]  /*0230*/  LDG.E R4, desc[UR4][R6.64+-0x4] ;  /* 0xfffffc0406047981 */ /* 0x004ea2000c1e1900 */
[----:B------:R-:W-:-:S03]  /*0240*/  IMAD.WIDE R8, R0, 0x4, R6 ;  /* 0x0000000400087825 */ /* 0x000fc600078e0206 */
[----:B------:R-:W2:Y:S01]  /*0250*/  LDG.E R17, desc[UR4][R6.64+0x4] ;  /* 0x0000040406117981 */ /* 0x000ea2000c1e1900 */
[----:B------:R-:W-:Y:S02]  /*0260*/  IMAD.WIDE R2, R15, 0x4, R2 ;  /* 0x000000040f027825 */ /* 0x000fe400078e0202 */
[----:B------:R-:W1:Y:S01]  /*0270*/  LDC.64 R14, c[0x0][0x380] ;  /* 0x0000e000ff0e7b82 */ /* 0x000e620000000a00 */
[----:B------:R-:W3:Y:S01]  /*0280*/  LDG.E R12, desc[UR4][R12.64+-0x8] ;  /* 0xfffff8040c0c7981 */ /* 0x000ee2000c1e1900 */
[----:B------:R-:W-:-:S03]  /*0290*/  IMAD.WIDE.U32 R10, R11, 0x4, R6 ;  /* 0x000000040b0a7825 */ /* 0x000fc600078e0006 */
[----:B------:R-:W4:Y:S04]  /*02a0*/  LDG.E R8, desc[UR4][R8.64+0x8] ;  /* 0x0000080408087981 */ /* 0x000f28000c1e1900 */
[----:B------:R-:W5:Y:S04]  /*02b0*/  LDG.E R2, desc[UR4][R2.64] ;  /* 0x0000000402027981 */ /* 0x000f68000c1e1900 */
[----:B------:R-:W5:Y:S01]  /*02c0*/  LDG.E R10, desc[UR4][R10.64] ;  /* 0x000000040a0a7981 */ /* 0x000f62000c1e1900 */
[----:B0-----:R-:W-:Y:S01]  /*02d0*/  ISETP.NE.AND P0, PT, R5, UR6, PT ;  /* 0x0000000605007c0c */ /* 0x001fe2000bf05270 */
[----:B--2---:R-:W-:-:S04]  /*02e0*/  FADD R17, R4, R17 ;  /* 0x0000001104117221 */ /* 0x004fc80000000000 */
[----:B---3--:R-:W-:-:S04]  /*02f0*/  FADD R17, R12, R17 ;  /* 0x000000110c117221 */ /* 0x008fc80000000000 */
[----:B----4-:R-:W-:-:S04]  /*0300*/  FADD R17, R8, R17 ;  /* 0x0000001108117221 */ /* 0x010fc80000000000 */
[----:B-----5:R-:W-:Y:S01]  /*0310*/  FADD R17, R2, R17 ;  /* 0x0000001102117221 */ /* 0x020fe20000000000 */
[----:B-1----:R-:W-:-:S04]  /*0320*/  IMAD.WIDE R2, R5, 0x4, R14 ;  /* 0x0000000405027825 */ /* 0x002fc800078e020e */
[----:B------:R-:W-:-:S04]  /*0330*/  FADD R17, R10, R17 ;  /* 0x000000110a117221 */ /* 0x000fc80000000000 */
[----:B------:R-:W-:-:S04]  /*0340*/  FMUL R17, R17, 0.16666667163372039795 ;  /* 0x3e2aaaab11117820 */ /* 0x000fc80000400000 */
[----:B------:R-:W-:-:S05]  /*0350*/  @!P0 FADD R17, R17, 0.16666667163372039795 ;  /* 0x3e2aaaab11118421 */ /* 0x000fca0000000000 */
[----:B------:R-:W-:Y:S01]  /*0360*/  STG.E desc[UR4][R2.64], R17 ;  /* 0x0000001102007986 */ /* 0x000fe2000c101904 */
[----:B------:R-:W-:Y:S05]  /*0370*/  EXIT ;  /* 0x000000000000794d */ /* 0x000fea0003800000 */
.L_x_0:
[----:B------:R-:W-:-:S00]  /*0380*/  BRA `(.L_x_0) ;  /* 0xfffffffc00fc7947 */ /* 0x000fc0000383ffff */
[----:B------:R-:W-:-:S00]  /*0390*/  NOP ;  /* 0x0000000000007918 */ /* 0x000fc00000000000 */
        /* <DEDUP_REMOVED lines=14> */
.L_x_1:


//--------------------- .nv.shared.reserved.0     --------------------------
	.section	.nv.shared.reserved.0,"aw",@nobits
	.weak		__nv_reservedSMEM_offset_0_alias
	.size		__nv_reservedSMEM_offset_0_alias, 0, 64
	.other		__nv_reservedSMEM_offset_0_alias,@"STO_CUDA_RESERVED_SHARED STV_DEFAULT"
__nv_reservedSMEM_offset_0_alias:
	.zero		0
	.zero		64


//--------------------- .nv.constant0._Z7poissonPfPKfii --------------------------
	.section	.nv.constant0._Z7poissonPfPKfii,"a",@progbits
	.sectionflags	@""
	.align	4
.nv.constant0._Z7poissonPfPKfii:
	.zero		920


//--------------------- SYMBOLS --------------------------

	.type		.nv.reservedSmem.offset0,@object
	.size		.nv.reservedSmem.offset0,0x4
